//
// Generated by NVIDIA NVVM Compiler
//
// Compiler Build ID: CL-36424714
// Cuda compilation tools, release 13.0, V13.0.88
// Based on NVVM 20.0.0
//

.version 9.0
.target sm_100
.address_size 64

	// .globl	_Z12saxpy_kernalPfS_fi

.visible .entry _Z12saxpy_kernalPfS_fi(
	.param .u64 .ptr .align 1 _Z12saxpy_kernalPfS_fi_param_0,
	.param .u64 .ptr .align 1 _Z12saxpy_kernalPfS_fi_param_1,
	.param .f32 _Z12saxpy_kernalPfS_fi_param_2,
	.param .u32 _Z12saxpy_kernalPfS_fi_param_3
)
{
	.reg .pred 	%p<2>;
	.reg .b32 	%r<6>;
	.reg .b32 	%f<5>;
	.reg .b64 	%rd<8>;

	ld.param.u64 	%rd1, [_Z12saxpy_kernalPfS_fi_param_0];
	ld.param.u64 	%rd2, [_Z12saxpy_kernalPfS_fi_param_1];
	ld.param.f32 	%f1, [_Z12saxpy_kernalPfS_fi_param_2];
	ld.param.u32 	%r2, [_Z12saxpy_kernalPfS_fi_param_3];
	mov.u32 	%r3, %tid.x;
	mov.u32 	%r4, %ctaid.x;
	mov.u32 	%r5, %ntid.x;
	mad.lo.s32 	%r1, %r4, %r5, %r3;
	setp.ge.s32 	%p1, %r1, %r2;
	@%p1 bra 	$L__BB0_2;
	cvta.to.global.u64 	%rd3, %rd1;
	cvta.to.global.u64 	%rd4, %rd2;
	mul.wide.s32 	%rd5, %r1, 4;
	add.s64 	%rd6, %rd3, %rd5;
	ld.global.f32 	%f2, [%rd6];
	add.s64 	%rd7, %rd4, %rd5;
	ld.global.f32 	%f3, [%rd7];
	fma.rn.f32 	%f4, %f1, %f2, %f3;
	st.global.f32 	[%rd7], %f4;
$L__BB0_2:
	ret;

}


// ===== COMPILED SASS (sm_100) =====

	.target	sm_100

	.elftype	@"ET_EXEC"


//--------------------- .note.nv.tkinfo           --------------------------
	.section	.note.nv.tkinfo,"",@"SHT_NOTE"
	.sectionflags	@"SHF_NOTE_NV_TKINFO"
	.tkinfo
        /*0018*/ 	.word	0x00000002
        /*0030*/ 	.string	""
        /*0030*/ 	.string	"ptxas"
        /*0030*/ 	.string	"Cuda compilation tools, release 13.0, V13.0.88"
        /*0030*/ 	.string	"Build cuda_13.0.r13.0/compiler.36424714_0"
        /*0030*/ 	.string	"-arch sm_100 -m 64 "



//--------------------- .note.nv.cuinfo           --------------------------
	.section	.note.nv.cuinfo,"",@"SHT_NOTE"
	.sectionflags	@"SHF_NOTE_NV_CUINFO"
        /*0018*/ 	.short	0x0002
        /*001a*/ 	.short	0x0064
        /*001c*/ 	.short	0x0082
	.zero		2


//--------------------- .nv.info                  --------------------------
	.section	.nv.info,"",@"SHT_CUDA_INFO"
	.align	4


	//----- nvinfo : EIATTR_REGCOUNT
	.align		4
        /*0000*/ 	.byte	0x04, 0x2f
        /*0002*/ 	.short	(.L_1 - .L_0)
	.align		4
.L_0:
        /*0004*/ 	.word	index@(_Z12saxpy_kernalPfS_fi)
        /*0008*/ 	.word	0x0000000a


	//----- nvinfo : EIATTR_FRAME_SIZE
	.align		4
.L_1:
        /*000c*/ 	.byte	0x04, 0x11
        /*000e*/ 	.short	(.L_3 - .L_2)
	.align		4
.L_2:
        /*0010*/ 	.word	index@(_Z12saxpy_kernalPfS_fi)
        /*0014*/ 	.word	0x00000000


	//----- nvinfo : EIATTR_MIN_STACK_SIZE
	.align		4
.L_3:
        /*0018*/ 	.byte	0x04, 0x12
        /*001a*/ 	.short	(.L_5 - .L_4)
	.align		4
.L_4:
        /*001c*/ 	.word	index@(_Z12saxpy_kernalPfS_fi)
        /*0020*/ 	.word	0x00000000
.L_5:


//--------------------- .nv.compat                --------------------------
	.section	.nv.compat,"",@"SHT_CUDA_COMPAT_INFO"
	.align	4
        /*0000*/ 	.byte	0x02, 0x09, 0x00, 0x00, 0x02, 0x02, 0x01, 0x00, 0x02, 0x05, 0x05, 0x00, 0x03, 0x07, 0x01, 0x01
        /*0010*/ 	.byte	0x02, 0x03, 0x00, 0x00, 0x02, 0x06, 0x01, 0x00, 0x04, 0x0b, 0x08, 0x00, 0x09, 0x00, 0x00, 0x00
        /*0020*/ 	.byte	0x00, 0x00, 0x00, 0x00


//--------------------- .nv.info._Z12saxpy_kernalPfS_fi --------------------------
	.section	.nv.info._Z12saxpy_kernalPfS_fi,"",@"SHT_CUDA_INFO"
	.sectionflags	@""
	.align	4


	//----- nvinfo : EIATTR_CUDA_API_VERSION
	.align		4
        /*0000*/ 	.byte	0x04, 0x37
        /*0002*/ 	.short	(.L_7 - .L_6)
.L_6:
        /*0004*/ 	.word	0x00000082


	//----- nvinfo : EIATTR_KPARAM_INFO
	.align		4
.L_7:
        /*0008*/ 	.byte	0x04, 0x17
        /*000a*/ 	.short	(.L_9 - .L_8)
.L_8:
        /*000c*/ 	.word	0x00000000
        /*0010*/ 	.short	0x0003
        /*0012*/ 	.short	0x0014
        /*0014*/ 	.byte	0x00, 0xf0, 0x11, 0x00


	//----- nvinfo : EIATTR_KPARAM_INFO
	.align		4
.L_9:
        /*0018*/ 	.byte	0x04, 0x17
        /*001a*/ 	.short	(.L_11 - .L_10)
.L_10:
        /*001c*/ 	.word	0x00000000
        /*0020*/ 	.short	0x0002
        /*0022*/ 	.short	0x0010
        /*0024*/ 	.byte	0x00, 0xf0, 0x11, 0x00


	//----- nvinfo : EIATTR_KPARAM_INFO
	.align		4
.L_11:
        /*0028*/ 	.byte	0x04, 0x17
        /*002a*/ 	.short	(.L_13 - .L_12)
.L_12:
        /*002c*/ 	.word	0x00000000
        /*0030*/ 	.short	0x0001
        /*0032*/ 	.short	0x0008
        /*0034*/ 	.byte	0x00, 0xf5, 0x21, 0x00


	//----- nvinfo : EIATTR_KPARAM_INFO
	.align		4
.L_13:
        /*0038*/ 	.byte	0x04, 0x17
        /*003a*/ 	.short	(.L_15 - .L_14)
.L_14:
        /*003c*/ 	.word	0x00000000
        /*0040*/ 	.short	0x0000
        /*0042*/ 	.short	0x0000
        /*0044*/ 	.byte	0x00, 0xf5, 0x21, 0x00


	//----- nvinfo : EIATTR_SPARSE_MMA_MASK
	.align		4
.L_15:
        /*0048*/ 	.byte	0x03, 0x50
        /*004a*/ 	.short	0x0000


	//----- nvinfo : EIATTR_MAXREG_COUNT
	.align		4
        /*004c*/ 	.byte	0x03, 0x1b
        /*004e*/ 	.short	0x00ff


	//----- nvinfo : EIATTR_MERCURY_ISA_VERSION
	.align		4
        /*0050*/ 	.byte	0x03, 0x5f
        /*0052*/ 	.short	0x0101


	//----- nvinfo : EIATTR_VRC_CTA_INIT_COUNT
	.align		4
        /*0054*/ 	.byte	0x02, 0x4a
	.zero		1
	.zero		1


	//----- nvinfo : EIATTR_EXIT_INSTR_OFFSETS
	.align		4
        /*0058*/ 	.byte	0x04, 0x1c
        /*005a*/ 	.short	(.L_17 - .L_16)


	//   ....[0]....
.L_16:
        /*005c*/ 	.word	0x00000070


	//   ....[1]....
        /*0060*/ 	.word	0x00000120


	//----- nvinfo : EIATTR_CBANK_PARAM_SIZE
	.align		4
.L_17:
        /*0064*/ 	.byte	0x03, 0x19
        /*0066*/ 	.short	0x0018


	//----- nvinfo : EIATTR_PARAM_CBANK
	.align		4
        /*0068*/ 	.byte	0x04, 0x0a
        /*006a*/ 	.short	(.L_19 - .L_18)
	.align		4
.L_18:
        /*006c*/ 	.word	index@(.nv.constant0._Z12saxpy_kernalPfS_fi)
        /*0070*/ 	.short	0x0380
        /*0072*/ 	.short	0x0018


	//----- nvinfo : EIATTR_SW_WAR
	.align		4
.L_19:
        /*0074*/ 	.byte	0x04, 0x36
        /*0076*/ 	.short	(.L_21 - .L_20)
.L_20:
        /*0078*/ 	.word	0x00000008
.L_21:


//--------------------- .nv.callgraph             --------------------------
	.section	.nv.callgraph,"",@"SHT_CUDA_CALLGRAPH"
	.align	4
	.sectionentsize	8
	.align		4
        /*0000*/ 	.word	0x00000000
	.align		4
        /*0004*/ 	.word	0xffffffff
	.align		4
        /*0008*/ 	.word	0x00000000
	.align		4
        /*000c*/ 	.word	0xfffffffe
	.align		4
        /*0010*/ 	.word	0x00000000
	.align		4
        /*0014*/ 	.word	0xfffffffd
	.align		4
        /*0018*/ 	.word	0x00000000
	.align		4
        /*001c*/ 	.word	0xfffffffc


//--------------------- .text._Z12saxpy_kernalPfS_fi --------------------------
	.section	.text._Z12saxpy_kernalPfS_fi,"ax",@progbits
	.align	128
        .global         _Z12saxpy_kernalPfS_fi
        .type           _Z12saxpy_kernalPfS_fi,@function
        .size           _Z12saxpy_kernalPfS_fi,(.L_x_1 - _Z12saxpy_kernalPfS_fi)
        .other          _Z12saxpy_kernalPfS_fi,@"STO_CUDA_ENTRY STV_DEFAULT"
_Z12saxpy_kernalPfS_fi:
.text._Z12saxpy_kernalPfS_fi:
[----:B------:R-:W-:Y:S01]  /*0000*/  LDC R1, c[0x0][0x37c] ;  /* 0x0000df00ff017b82 */ /* 0x000fe20000000800 */
[----:B------:R-:W0:Y:S07]  /*0010*/  S2R R7, SR_TID.X ;  /* 0x0000000000077919 */ /* 0x000e2e0000002100 */
[----:B------:R-:W0:Y:S01]  /*0020*/  S2UR UR4, SR_CTAID.X ;  /* 0x00000000000479c3 */ /* 0x000e220000002500 */
[----:B------:R-:W1:Y:S07]  /*0030*/  LDCU UR5, c[0x0][0x394] ;  /* 0x00007280ff0577ac */ /* 0x000e6e0008000800 */
[----:B------:R-:W0:Y:S02]  /*0040*/  LDC R0, c[0x0][0x360] ;  /* 0x0000d800ff007b82 */ /* 0x000e240000000800 */
[----:B0-----:R-:W-:-:S05]  /*0050*/  IMAD R7, R0, UR4, R7 ;  /* 0x0000000400077c24 */ /* 0x001fca000f8e0207 */
[----:B-1----:R-:W-:-:S13]  /*0060*/  ISETP.GE.AND P0, PT, R7, UR5, PT ;  /* 0x0000000507007c0c */ /* 0x002fda000bf06270 */
[----:B------:R-:W-:Y:S05]  /*0070*/  @P0 EXIT ;  /* 0x000000000000094d */ /* 0x000fea0003800000 */
[----:B------:R-:W0:Y:S01]  /*0080*/  LDC.64 R2, c[0x0][0x380] ;  /* 0x0000e000ff027b82 */ /* 0x000e220000000a00 */
[----:B------:R-:W1:Y:S01]  /*0090*/  LDCU.64 UR4, c[0x0][0x358] ;  /* 0x00006b00ff0477ac */ /* 0x000e620008000a00 */
[----:B------:R-:W2:Y:S06]  /*00a0*/  LDCU UR6, c[0x0][0x390] ;  /* 0x00007200ff0677ac */ /* 0x000eac0008000800 */
[----:B------:R-:W3:Y:S01]  /*00b0*/  LDC.64 R4, c[0x0][0x388] ;  /* 0x0000e200ff047b82 */ /* 0x000ee20000000a00 */
[----:B0-----:R-:W-:-:S06]  /*00c0*/  IMAD.WIDE R2, R7, 0x4, R2 ;  /* 0x0000000407027825 */ /* 0x001fcc00078e0202 */
[----:B-1----:R-:W2:Y:S01]  /*00d0*/  LDG.E R2, desc[UR4][R2.64] ;  /* 0x0000000402027981 */ /* 0x002ea2000c1e1900 */
[----:B---3--:R-:W-:-:S05]  /*00e0*/  IMAD.WIDE R4, R7, 0x4, R4 ;  /* 0x0000000407047825 */ /* 0x008fca00078e0204 */
[----:B------:R-:W2:Y:S02]  /*00f0*/  LDG.E R7, desc[UR4][R4.64] ;  /* 0x0000000404077981 */ /* 0x000ea4000c1e1900 */
[----:B--2---:R-:W-:-:S05]  /*0100*/  FFMA R7, R2, UR6, R7 ;  /* 0x0000000602077c23 */ /* 0x004fca0008000007 */
[----:B------:R-:W-:Y:S01]  /*0110*/  STG.E desc[UR4][R4.64], R7 ;  /* 0x0000000704007986 */ /* 0x000fe2000c101904 */
[----:B------:R-:W-:Y:S05]  /*0120*/  EXIT ;  /* 0x000000000000794d */ /* 0x000fea0003800000 */
.L_x_0:
[----:B------:R-:W-:-:S00]  /*0130*/  BRA `(.L_x_0) ;  /* 0xfffffffc00fc7947 */ /* 0x000fc0000383ffff */
[----:B------:R-:W-:-:S00]  /*0140*/  NOP ;  /* 0x0000000000007918 */ /* 0x000fc00000000000 */
        /* <DEDUP_REMOVED lines=11> */
.L_x_1:


//--------------------- .nv.shared.reserved.0     --------------------------
	.section	.nv.shared.reserved.0,"aw",@nobits
	.weak		__nv_reservedSMEM_offset_0_alias
	.size		__nv_reservedSMEM_offset_0_alias, 0, 64
	.other		__nv_reservedSMEM_offset_0_alias,@"STO_CUDA_RESERVED_SHARED STV_DEFAULT"
__nv_reservedSMEM_offset_0_alias:
	.zero		0
	.zero		64


//--------------------- .nv.constant0._Z12saxpy_kernalPfS_fi --------------------------
	.section	.nv.constant0._Z12saxpy_kernalPfS_fi,"a",@progbits
	.sectionflags	@""
	.align	4
.nv.constant0._Z12saxpy_kernalPfS_fi:
	.zero		920


//--------------------- SYMBOLS --------------------------

	.type		.nv.reservedSmem.offset0,@object
	.size		.nv.reservedSmem.offset0,0x4
